	.headerflags	@"EF_CUDA_TEXMODE_UNIFIED EF_CUDA_64BIT_ADDRESS EF_CUDA_ACCELERATORS EF_CUDA_SM90 EF_CUDA_VIRTUAL_SM(EF_CUDA_SM90)"
	.elftype	@"ET_EXEC"


//--------------------- .nv.info                  --------------------------
	.section	.nv.info,"",@"SHT_CUDA_INFO"
	.align	4


	//----- nvinfo : EIATTR_REGCOUNT
	.align		4
        /*0000*/ 	.byte	0x04, 0x2f
        /*0002*/ 	.short	(.L_3 - .L_2)
	.align		4
.L_2:
        /*0004*/ 	.word	index@(triton_poi_fused__native_batch_norm_legit_no_training_add_convolution_relu_6)
        /*0008*/ 	.word	0x00000014


	//----- nvinfo : EIATTR_MIN_STACK_SIZE
	.align		4
.L_3:
        /*000c*/ 	.byte	0x04, 0x12
        /*000e*/ 	.short	(.L_5 - .L_4)
	.align		4
.L_4:
        /*0010*/ 	.word	index@(triton_poi_fused__native_batch_norm_legit_no_training_add_convolution_relu_6)
        /*0014*/ 	.word	0x00000000


	//----- nvinfo : EIATTR_FRAME_SIZE
	.align		4
.L_5:
        /*0018*/ 	.byte	0x04, 0x11
        /*001a*/ 	.short	(.L_7 - .L_6)
	.align		4
.L_6:
        /*001c*/ 	.word	index@(triton_poi_fused__native_batch_norm_legit_no_training_add_convolution_relu_6)
        /*0020*/ 	.word	0x00000000


	//----- nvinfo : EIATTR_MIN_STACK_SIZE
	.align		4
.L_7:
        /*0024*/ 	.byte	0x04, 0x12
        /*0026*/ 	.short	(.L_9 - .L_8)
	.align		4
.L_8:
        /*0028*/ 	.word	index@(triton_poi_fused__native_batch_norm_legit_no_training_add_convolution_relu_6)
        /*002c*/ 	.word	0x00000000
.L_9:


//--------------------- .nv.info.triton_poi_fused__native_batch_norm_legit_no_training_add_convolution_relu_6 --------------------------
	.section	.nv.info.triton_poi_fused__native_batch_norm_legit_no_training_add_convolution_relu_6,"",@"SHT_CUDA_INFO"
	.sectionflags	@""
	.align	4


	//----- nvinfo : EIATTR_CUDA_API_VERSION
	.align		4
        /*0000*/ 	.byte	0x04, 0x37
        /*0002*/ 	.short	(.L_11 - .L_10)
.L_10:
        /*0004*/ 	.word	0x0000007c


	//----- nvinfo : EIATTR_KPARAM_INFO
	.align		4
.L_11:
        /*0008*/ 	.byte	0x04, 0x17
        /*000a*/ 	.short	(.L_13 - .L_12)
.L_12:
        /*000c*/ 	.word	0x00000000
        /*0010*/ 	.short	0x0007
        /*0012*/ 	.short	0x0038
        /*0014*/ 	.byte	0x00, 0xf0, 0x11, 0x00


	//----- nvinfo : EIATTR_KPARAM_INFO
	.align		4
.L_13:
        /*0018*/ 	.byte	0x04, 0x17
        /*001a*/ 	.short	(.L_15 - .L_14)
.L_14:
        /*001c*/ 	.word	0x00000000
        /*0020*/ 	.short	0x0006
        /*0022*/ 	.short	0x0030
        /*0024*/ 	.byte	0x00, 0xf4, 0x21, 0x00


	//----- nvinfo : EIATTR_KPARAM_INFO
	.align		4
.L_15:
        /*0028*/ 	.byte	0x04, 0x17
        /*002a*/ 	.short	(.L_17 - .L_16)
.L_16:
        /*002c*/ 	.word	0x00000000
        /*0030*/ 	.short	0x0005
        /*0032*/ 	.short	0x0028
        /*0034*/ 	.byte	0x00, 0xf4, 0x21, 0x00


	//----- nvinfo : EIATTR_KPARAM_INFO
	.align		4
.L_17:
        /*0038*/ 	.byte	0x04, 0x17
        /*003a*/ 	.short	(.L_19 - .L_18)
.L_18:
        /*003c*/ 	.word	0x00000000
        /*0040*/ 	.short	0x0004
        /*0042*/ 	.short	0x0020
        /*0044*/ 	.byte	0x00, 0xf4, 0x21, 0x00


	//----- nvinfo : EIATTR_KPARAM_INFO
	.align		4
.L_19:
        /*0048*/ 	.byte	0x04, 0x17
        /*004a*/ 	.short	(.L_21 - .L_20)
.L_20:
        /*004c*/ 	.word	0x00000000
        /*0050*/ 	.short	0x0003
        /*0052*/ 	.short	0x0018
        /*0054*/ 	.byte	0x00, 0xf4, 0x21, 0x00


	//----- nvinfo : EIATTR_KPARAM_INFO
	.align		4
.L_21:
        /*0058*/ 	.byte	0x04, 0x17
        /*005a*/ 	.short	(.L_23 - .L_22)
.L_22:
        /*005c*/ 	.word	0x00000000
        /*0060*/ 	.short	0x0002
        /*0062*/ 	.short	0x0010
        /*0064*/ 	.byte	0x00, 0xf4, 0x21, 0x00


	//----- nvinfo : EIATTR_KPARAM_INFO
	.align		4
.L_23:
        /*0068*/ 	.byte	0x04, 0x17
        /*006a*/ 	.short	(.L_25 - .L_24)
.L_24:
        /*006c*/ 	.word	0x00000000
        /*0070*/ 	.short	0x0001
        /*0072*/ 	.short	0x0008
        /*0074*/ 	.byte	0x00, 0xf4, 0x21, 0x00


	//----- nvinfo : EIATTR_KPARAM_INFO
	.align		4
.L_25:
        /*0078*/ 	.byte	0x04, 0x17
        /*007a*/ 	.short	(.L_27 - .L_26)
.L_26:
        /*007c*/ 	.word	0x00000000
        /*0080*/ 	.short	0x0000
        /*0082*/ 	.short	0x0000
        /*0084*/ 	.byte	0x00, 0xf4, 0x21, 0x00


	//----- nvinfo : EIATTR_SPARSE_MMA_MASK
	.align		4
.L_27:
        /*0088*/ 	.byte	0x03, 0x50
        /*008a*/ 	.short	0x0000


	//----- nvinfo : EIATTR_MAXREG_COUNT
	.align		4
        /*008c*/ 	.byte	0x03, 0x1b
        /*008e*/ 	.short	0x00ff


	//----- nvinfo : EIATTR_EXIT_INSTR_OFFSETS
	.align		4
        /*0090*/ 	.byte	0x04, 0x1c
        /*0092*/ 	.short	(.L_29 - .L_28)


	//   ....[0]....
.L_28:
        /*0094*/ 	.word	0x000003d0


	//----- nvinfo : EIATTR_REQNTID
	.align		4
.L_29:
        /*0098*/ 	.byte	0x04, 0x10
        /*009a*/ 	.short	(.L_31 - .L_30)
.L_30:
        /*009c*/ 	.word	0x00000100
        /*00a0*/ 	.word	0x00000001
        /*00a4*/ 	.word	0x00000001


	//----- nvinfo : EIATTR_CBANK_PARAM_SIZE
	.align		4
.L_31:
        /*00a8*/ 	.byte	0x03, 0x19
        /*00aa*/ 	.short	0x003c


	//----- nvinfo : EIATTR_PARAM_CBANK
	.align		4
        /*00ac*/ 	.byte	0x04, 0x0a
        /*00ae*/ 	.short	(.L_33 - .L_32)
	.align		4
.L_32:
        /*00b0*/ 	.word	index@(.nv.constant0.triton_poi_fused__native_batch_norm_legit_no_training_add_convolution_relu_6)
        /*00b4*/ 	.short	0x0210
        /*00b6*/ 	.short	0x003c


	//----- nvinfo : EIATTR_SW_WAR
	.align		4
.L_33:
        /*00b8*/ 	.byte	0x04, 0x36
        /*00ba*/ 	.short	(.L_35 - .L_34)
.L_34:
        /*00bc*/ 	.word	0x00000008
.L_35:


//--------------------- .nv.callgraph             --------------------------
	.section	.nv.callgraph,"",@"SHT_CUDA_CALLGRAPH"
	.align	4
	.sectionentsize	8
	.align		4
        /*0000*/ 	.word	0x00000000
	.align		4
        /*0004*/ 	.word	0xffffffff
	.align		4
        /*0008*/ 	.word	0x00000000
	.align		4
        /*000c*/ 	.word	0xfffffffe
	.align		4
        /*0010*/ 	.word	0x00000000
	.align		4
        /*0014*/ 	.word	0xfffffffd
	.align		4
        /*0018*/ 	.word	0x00000000
	.align		4
        /*001c*/ 	.word	0xfffffffc


//--------------------- .nv.constant4             --------------------------
	.section	.nv.constant4,"a",@progbits
	.align	8
	.align		8
.nv.constant4:
        /*0000*/ 	.dword	_$_str
	.align		8
        /*0008*/ 	.dword	_$_str_$_2


//--------------------- .text.triton_poi_fused__native_batch_norm_legit_no_training_add_convolution_relu_6 --------------------------
	.section	.text.triton_poi_fused__native_batch_norm_legit_no_training_add_convolution_relu_6,"ax",@progbits
	.align	128
        .global         triton_poi_fused__native_batch_norm_legit_no_training_add_convolution_relu_6
        .type           triton_poi_fused__native_batch_norm_legit_no_training_add_convolution_relu_6,@function
        .size           triton_poi_fused__native_batch_norm_legit_no_training_add_convolution_relu_6,(.L_x_1 - triton_poi_fused__native_batch_norm_legit_no_training_add_convolution_relu_6)
        .other          triton_poi_fused__native_batch_norm_legit_no_training_add_convolution_relu_6,@"STO_CUDA_ENTRY STV_DEFAULT"
triton_poi_fused__native_batch_norm_legit_no_training_add_convolution_relu_6:
.text.triton_poi_fused__native_batch_norm_legit_no_training_add_convolution_relu_6:
[----:B------:R-:W-:Y:S01]  /*0000*/  LDC R1, c[0x0][0x28] ;  /* 0x00000a00ff017b82 */ /* 0x000fe20000000800 */
[----:B------:R-:W1:Y:S07]  /*0010*/  S2R R0, SR_TID.X ;  /* 0x0000000000007919 */ /* 0x000e6e0000002100 */
[----:B------:R-:W2:Y:S01]  /*0020*/  LDC.64 R12, c[0x0][0x228] ;  /* 0x00008a00ff0c7b82 */ /* 0x000ea20000000a00 */
[----:B------:R-:W-:Y:S01]  /*0030*/  ULDC.64 UR4, c[0x0][0x208] ;  /* 0x0000820000047ab9 */ /* 0x000fe20000000a00 */
[----:B------:R-:W3:Y:S06]  /*0040*/  S2R R5, SR_CTAID.X ;  /* 0x0000000000057919 */ /* 0x000eec0000002500 */
[----:B------:R-:W4:Y:S08]  /*0050*/  LDC.64 R10, c[0x0][0x218] ;  /* 0x00008600ff0a7b82 */ /* 0x000f300000000a00 */
[----:B------:R-:W5:Y:S08]  /*0060*/  LDC.64 R8, c[0x0][0x220] ;  /* 0x00008800ff087b82 */ /* 0x000f700000000a00 */
[----:B------:R-:W5:Y:S01]  /*0070*/  LDC.64 R14, c[0x0][0x230] ;  /* 0x00008c00ff0e7b82 */ /* 0x000f620000000a00 */
[----:B-1----:R-:W-:-:S02]  /*0080*/  SHF.L.U32 R0, R0, 0x1, RZ ;  /* 0x0000000100007819 */ /* 0x002fc400000006ff */
[----:B---3--:R-:W-:Y:S02]  /*0090*/  SHF.R.S32.HI R3, RZ, 0x16, R5 ;  /* 0x00000016ff037819 */ /* 0x008fe40000011405 */
[----:B------:R-:W-:Y:S02]  /*00a0*/  LOP3.LUT R0, R0, 0x1fe, RZ, 0xc0, !PT ;  /* 0x000001fe00007812 */ /* 0x000fe400078ec0ff */
[----:B------:R-:W-:Y:S02]  /*00b0*/  SGXT R3, R3, 0x1 ;  /* 0x000000010303781a */ /* 0x000fe40000000200 */
[----:B------:R-:W-:Y:S02]  /*00c0*/  LEA R0, R5, R0, 0x9 ;  /* 0x0000000005007211 */ /* 0x000fe400078e48ff */
[----:B------:R-:W1:Y:S02]  /*00d0*/  LDC.64 R4, c[0x0][0x238] ;  /* 0x00008e00ff047b82 */ /* 0x000e640000000a00 */
[----:B------:R-:W-:-:S04]  /*00e0*/  LEA.HI R3, R3, R0, RZ, 0xa ;  /* 0x0000000003037211 */ /* 0x000fc800078f50ff */
[----:B------:R-:W-:-:S04]  /*00f0*/  SHF.R.S32.HI R3, RZ, 0xa, R3 ;  /* 0x0000000aff037819 */ /* 0x000fc80000011403 */
[----:B------:R-:W-:-:S04]  /*0100*/  LEA.HI R2, R3, R3, RZ, 0x7 ;  /* 0x0000000303027211 */ /* 0x000fc800078f38ff */
[----:B------:R-:W-:-:S04]  /*0110*/  LOP3.LUT R2, R2, 0xffffff80, RZ, 0xc0, !PT ;  /* 0xffffff8002027812 */ /* 0x000fc800078ec0ff */
[----:B------:R-:W-:Y:S02]  /*0120*/  IADD3 R17, R3, -R2, RZ ;  /* 0x8000000203117210 */ /* 0x000fe40007ffe0ff */
[----:B------:R-:W3:Y:S03]  /*0130*/  LDC.64 R2, c[0x0][0x210] ;  /* 0x00008400ff027b82 */ /* 0x000ee60000000a00 */
[----:B--2---:R-:W-:-:S05]  /*0140*/  IMAD.WIDE R12, R17, 0x4, R12 ;  /* 0x00000004110c7825 */ /* 0x004fca00078e020c */
[----:B------:R2:W2:Y:S01]  /*0150*/  LDG.E.EL R16, desc[UR4][R12.64] ;  /* 0x000000040c107981 */ /* 0x0004a2000c2e1900 */
[----:B----4-:R-:W-:-:S04]  /*0160*/  IMAD.WIDE R10, R17, 0x4, R10 ;  /* 0x00000004110a7825 */ /* 0x010fc800078e020a */
[----:B-----5:R-:W-:Y:S02]  /*0170*/  IMAD.WIDE R8, R17, 0x4, R8 ;  /* 0x0000000411087825 */ /* 0x020fe400078e0208 */
[----:B------:R-:W4:Y:S04]  /*0180*/  LDG.E.EL R10, desc[UR4][R10.64] ;  /* 0x000000040a0a7981 */ /* 0x000f28000c2e1900 */
[----:B------:R5:W4:Y:S01]  /*0190*/  LDG.E.EL R8, desc[UR4][R8.64] ;  /* 0x0000000408087981 */ /* 0x000b22000c2e1900 */
[----:B---3--:R-:W-:-:S05]  /*01a0*/  IMAD.WIDE R2, R0, 0x4, R2 ;  /* 0x0000000400027825 */ /* 0x008fca00078e0202 */
[----:B------:R-:W4:Y:S01]  /*01b0*/  LDG.E.64 R6, desc[UR4][R2.64] ;  /* 0x0000000402067981 */ /* 0x000f22000c1e1b00 */
[----:B0-2---:R-:W-:-:S04]  /*01c0*/  IMAD.WIDE R12, R17, 0x4, R14 ;  /* 0x00000004110c7825 */ /* 0x005fc800078e020e */
[----:B-1----:R-:W-:Y:S02]  /*01d0*/  IMAD.WIDE R4, R17, 0x4, R4 ;  /* 0x0000000411047825 */ /* 0x002fe400078e0204 */
[----:B------:R-:W2:Y:S04]  /*01e0*/  LDG.E.EL R12, desc[UR4][R12.64] ;  /* 0x000000040c0c7981 */ /* 0x000ea8000c2e1900 */
[----:B------:R0:W2:Y:S01]  /*01f0*/  LDG.E.EL R15, desc[UR4][R4.64] ;  /* 0x00000004040f7981 */ /* 0x0000a2000c2e1900 */
[----:B-----5:R-:W-:Y:S01]  /*0200*/  HFMA2.MMA R9, -RZ, RZ, 1.625, 0 ;  /* 0x3e800000ff097435 */ /* 0x020fe200000001ff */
[----:B0-----:R-:W0:Y:S02]  /*0210*/  LDC.64 R4, c[0x0][0x240] ;  /* 0x00009000ff047b82 */ /* 0x001e240000000a00 */
[----:B0-----:R-:W-:-:S04]  /*0220*/  IMAD.WIDE R4, R0, 0x4, R4 ;  /* 0x0000000400047825 */ /* 0x001fc800078e0204 */
[----:B------:R-:W-:-:S04]  /*0230*/  FADD R16, R16, 9.9999997473787516356e-06 ;  /* 0x3727c5ac10107421 */ /* 0x000fc80000000000 */
[----:B------:R-:W0:Y:S02]  /*0240*/  MUFU.SQRT R14, R16 ;  /* 0x00000010000e7308 */ /* 0x000e240000002000 */
[C---:B0-----:R-:W-:Y:S02]  /*0250*/  FSETP.GT.AND P0, PT, R14.reuse, 8.50705917302346158658e+37, PT ;  /* 0x7e8000000e00780b */ /* 0x041fe40003f04000 */
[----:B------:R-:W-:-:S11]  /*0260*/  FSETP.GEU.AND P1, PT, R14, 1.175494350822287508e-38, PT ;  /* 0x008000000e00780b */ /* 0x000fd60003f2e000 */
[----:B------:R-:W-:-:S04]  /*0270*/  @P0 FMUL R14, R14, 0.25 ;  /* 0x3e8000000e0e0820 */ /* 0x000fc80000400000 */
[----:B------:R-:W-:-:S06]  /*0280*/  @!P1 FMUL R14, R14, 16777216 ;  /* 0x4b8000000e0e9820 */ /* 0x000fcc0000400000 */
[----:B------:R-:W0:Y:S01]  /*0290*/  MUFU.RCP R14, R14 ;  /* 0x0000000e000e7308 */ /* 0x000e220000001000 */
[----:B------:R-:W-:Y:S01]  /*02a0*/  FSEL R9, R9, 1, P0 ;  /* 0x3f80000009097808 */ /* 0x000fe20000000000 */
[--C-:B----4-:R-:W-:Y:S01]  /*02b0*/  FADD R6, R6, R10.reuse ;  /* 0x0000000a06067221 */ /* 0x110fe20000000000 */
[----:B------:R-:W-:-:S03]  /*02c0*/  FADD R7, R7, R10 ;  /* 0x0000000a07077221 */ /* 0x000fc60000000000 */
[----:B------:R-:W-:-:S04]  /*02d0*/  @!P1 FMUL R9, R9, 16777216 ;  /* 0x4b80000009099820 */ /* 0x000fc80000400000 */
[----:B0-----:R-:W-:Y:S01]  /*02e0*/  FMUL R10, R14, R9 ;  /* 0x000000090e0a7220 */ /* 0x001fe20000400000 */
[C---:B------:R-:W-:Y:S01]  /*02f0*/  FADD R9, -R8.reuse, R6 ;  /* 0x0000000608097221 */ /* 0x040fe20000000100 */
[----:B------:R-:W-:-:S03]  /*0300*/  FADD R8, -R8, R7 ;  /* 0x0000000708087221 */ /* 0x000fc60000000100 */
[-C--:B------:R-:W-:Y:S01]  /*0310*/  FMUL R9, R9, R10.reuse ;  /* 0x0000000a09097220 */ /* 0x080fe20000400000 */
[----:B------:R-:W-:-:S03]  /*0320*/  FMUL R8, R8, R10 ;  /* 0x0000000a08087220 */ /* 0x000fc60000400000 */
[C-C-:B--2---:R-:W-:Y:S01]  /*0330*/  FFMA R9, R12.reuse, R9, R15.reuse ;  /* 0x000000090c097223 */ /* 0x144fe2000000000f */
[----:B------:R-:W-:-:S04]  /*0340*/  FFMA R8, R12, R8, R15 ;  /* 0x000000080c087223 */ /* 0x000fc8000000000f */
[C---:B------:R-:W-:Y:S02]  /*0350*/  FSETP.GEU.AND P0, PT, R9.reuse, RZ, PT ;  /* 0x000000ff0900720b */ /* 0x040fe40003f0e000 */
[C---:B------:R-:W-:Y:S02]  /*0360*/  FSETP.GEU.AND P1, PT, R8.reuse, RZ, PT ;  /* 0x000000ff0800720b */ /* 0x040fe40003f2e000 */
[----:B------:R-:W-:Y:S02]  /*0370*/  FSEL R9, R9, RZ, P0 ;  /* 0x000000ff09097208 */ /* 0x000fe40000000000 */
[----:B------:R-:W-:-:S03]  /*0380*/  FSEL R8, R8, RZ, P1 ;  /* 0x000000ff08087208 */ /* 0x000fc60000800000 */
[----:B------:R-:W-:Y:S02]  /*0390*/  FADD R10, R9, R9 ;  /* 0x00000009090a7221 */ /* 0x000fe40000000000 */
[----:B------:R-:W-:Y:S01]  /*03a0*/  FADD R11, R8, R8 ;  /* 0x00000008080b7221 */ /* 0x000fe20000000000 */
[----:B------:R-:W-:Y:S04]  /*03b0*/  STG.E.64 desc[UR4][R2.64], R6 ;  /* 0x0000000602007986 */ /* 0x000fe8000c101b04 */
[----:B------:R-:W-:Y:S01]  /*03c0*/  STG.E.64 desc[UR4][R4.64], R10 ;  /* 0x0000000a04007986 */ /* 0x000fe2000c101b04 */
[----:B------:R-:W-:Y:S05]  /*03d0*/  EXIT ;  /* 0x000000000000794d */ /* 0x000fea0003800000 */
.L_x_0:
[----:B------:R-:W-:-:S00]  /*03e0*/  BRA `(.L_x_0) ;  /* 0xfffffffc00fc7947 */ /* 0x000fc0000383ffff */
[----:B------:R-:W-:-:S00]  /*03f0*/  NOP ;  /* 0x0000000000007918 */ /* 0x000fc00000000000 */
        /* <DEDUP_REMOVED lines=8> */
.L_x_1:


//--------------------- .nv.global.init           --------------------------
	.section	.nv.global.init,"aw",@progbits
.nv.global.init:
	.type		_$_str,@object
	.size		_$_str,(_$_str_$_2 - _$_str)
_$_str:
        /*0000*/ 	.byte	0x5f, 0x5f, 0x43, 0x55, 0x44, 0x41, 0x5f, 0x46, 0x54, 0x5a, 0x00
	.type		_$_str_$_2,@object
	.size		_$_str_$_2,(.L_1 - _$_str_$_2)
_$_str_$_2:
        /*000b*/ 	.byte	0x5f, 0x5f, 0x43, 0x55, 0x44, 0x41, 0x5f, 0x50, 0x52, 0x45, 0x43, 0x5f, 0x53, 0x51, 0x52, 0x54
        /*001b*/ 	.byte	0x00
.L_1:


//--------------------- .nv.constant0.triton_poi_fused__native_batch_norm_legit_no_training_add_convolution_relu_6 --------------------------
	.section	.nv.constant0.triton_poi_fused__native_batch_norm_legit_no_training_add_convolution_relu_6,"a",@progbits
	.sectionflags	@""
	.align	4
.nv.constant0.triton_poi_fused__native_batch_norm_legit_no_training_add_convolution_relu_6:
	.zero		588
